//
// Generated by NVIDIA NVVM Compiler
//
// Compiler Build ID: CL-36424714
// Cuda compilation tools, release 13.0, V13.0.88
// Based on NVVM 20.0.0
//

.version 9.0
.target sm_100
.address_size 64

	// .globl	_Z6matMulPfS_S_iiii

.visible .entry _Z6matMulPfS_S_iiii(
	.param .u64 .ptr .align 1 _Z6matMulPfS_S_iiii_param_0,
	.param .u64 .ptr .align 1 _Z6matMulPfS_S_iiii_param_1,
	.param .u64 .ptr .align 1 _Z6matMulPfS_S_iiii_param_2,
	.param .u32 _Z6matMulPfS_S_iiii_param_3,
	.param .u32 _Z6matMulPfS_S_iiii_param_4,
	.param .u32 _Z6matMulPfS_S_iiii_param_5,
	.param .u32 _Z6matMulPfS_S_iiii_param_6
)
{
	.reg .pred 	%p<15>;
	.reg .b32 	%r<41>;
	.reg .b32 	%f<68>;
	.reg .b64 	%rd<40>;

	ld.param.u64 	%rd5, [_Z6matMulPfS_S_iiii_param_0];
	ld.param.u64 	%rd6, [_Z6matMulPfS_S_iiii_param_1];
	ld.param.u64 	%rd4, [_Z6matMulPfS_S_iiii_param_2];
	ld.param.u32 	%r22, [_Z6matMulPfS_S_iiii_param_3];
	ld.param.u32 	%r23, [_Z6matMulPfS_S_iiii_param_4];
	ld.param.u32 	%r20, [_Z6matMulPfS_S_iiii_param_5];
	ld.param.u32 	%r21, [_Z6matMulPfS_S_iiii_param_6];
	cvta.to.global.u64 	%rd1, %rd6;
	cvta.to.global.u64 	%rd2, %rd5;
	mov.u32 	%r24, %ctaid.x;
	mov.u32 	%r25, %tid.y;
	mov.u32 	%r1, %tid.x;
	mad.lo.s32 	%r2, %r23, %r24, %r25;
	setp.ge.s32 	%p1, %r24, %r22;
	setp.ge.s32 	%p2, %r1, %r21;
	or.pred  	%p3, %p1, %p2;
	setp.ge.s32 	%p4, %r25, %r23;
	or.pred  	%p5, %p4, %p3;
	@%p5 bra 	$L__BB0_14;
	setp.lt.s32 	%p6, %r20, 1;
	mov.f32 	%f67, 0f00000000;
	@%p6 bra 	$L__BB0_13;
	mul.lo.s32 	%r3, %r2, %r20;
	and.b32  	%r4, %r20, 7;
	setp.lt.u32 	%p7, %r20, 8;
	mov.f32 	%f67, 0f00000000;
	mov.b32 	%r39, 0;
	@%p7 bra 	$L__BB0_5;
	and.b32  	%r39, %r20, 2147483640;
	neg.s32 	%r37, %r39;
	shl.b32 	%r7, %r21, 3;
	add.s64 	%rd3, %rd2, 16;
	mov.f32 	%f67, 0f00000000;
	mul.wide.s32 	%rd11, %r21, 4;
	mov.u32 	%r35, %r3;
	mov.u32 	%r36, %r1;
$L__BB0_4:
	.pragma "nounroll";
	mul.wide.s32 	%rd7, %r35, 4;
	add.s64 	%rd8, %rd3, %rd7;
	ld.global.f32 	%f17, [%rd8+-16];
	mul.wide.s32 	%rd9, %r36, 4;
	add.s64 	%rd10, %rd1, %rd9;
	ld.global.f32 	%f18, [%rd10];
	fma.rn.f32 	%f19, %f17, %f18, %f67;
	ld.global.f32 	%f20, [%rd8+-12];
	add.s64 	%rd12, %rd10, %rd11;
	ld.global.f32 	%f21, [%rd12];
	fma.rn.f32 	%f22, %f20, %f21, %f19;
	ld.global.f32 	%f23, [%rd8+-8];
	add.s64 	%rd13, %rd12, %rd11;
	ld.global.f32 	%f24, [%rd13];
	fma.rn.f32 	%f25, %f23, %f24, %f22;
	ld.global.f32 	%f26, [%rd8+-4];
	add.s64 	%rd14, %rd13, %rd11;
	ld.global.f32 	%f27, [%rd14];
	fma.rn.f32 	%f28, %f26, %f27, %f25;
	ld.global.f32 	%f29, [%rd8];
	add.s64 	%rd15, %rd14, %rd11;
	ld.global.f32 	%f30, [%rd15];
	fma.rn.f32 	%f31, %f29, %f30, %f28;
	ld.global.f32 	%f32, [%rd8+4];
	add.s64 	%rd16, %rd15, %rd11;
	ld.global.f32 	%f33, [%rd16];
	fma.rn.f32 	%f34, %f32, %f33, %f31;
	ld.global.f32 	%f35, [%rd8+8];
	add.s64 	%rd17, %rd16, %rd11;
	ld.global.f32 	%f36, [%rd17];
	fma.rn.f32 	%f37, %f35, %f36, %f34;
	ld.global.f32 	%f38, [%rd8+12];
	add.s64 	%rd18, %rd17, %rd11;
	ld.global.f32 	%f39, [%rd18];
	fma.rn.f32 	%f67, %f38, %f39, %f37;
	add.s32 	%r37, %r37, 8;
	add.s32 	%r36, %r36, %r7;
	add.s32 	%r35, %r35, 8;
	setp.ne.s32 	%p8, %r37, 0;
	@%p8 bra 	$L__BB0_4;
$L__BB0_5:
	setp.eq.s32 	%p9, %r4, 0;
	@%p9 bra 	$L__BB0_13;
	and.b32  	%r15, %r20, 3;
	setp.lt.u32 	%p10, %r4, 4;
	@%p10 bra 	$L__BB0_8;
	add.s32 	%r27, %r39, %r3;
	mul.wide.s32 	%rd19, %r27, 4;
	add.s64 	%rd20, %rd2, %rd19;
	ld.global.f32 	%f41, [%rd20];
	mad.lo.s32 	%r28, %r39, %r21, %r1;
	mul.wide.s32 	%rd21, %r28, 4;
	add.s64 	%rd22, %rd1, %rd21;
	ld.global.f32 	%f42, [%rd22];
	fma.rn.f32 	%f43, %f41, %f42, %f67;
	ld.global.f32 	%f44, [%rd20+4];
	mul.wide.s32 	%rd23, %r21, 4;
	add.s64 	%rd24, %rd22, %rd23;
	ld.global.f32 	%f45, [%rd24];
	fma.rn.f32 	%f46, %f44, %f45, %f43;
	ld.global.f32 	%f47, [%rd20+8];
	add.s64 	%rd25, %rd24, %rd23;
	ld.global.f32 	%f48, [%rd25];
	fma.rn.f32 	%f49, %f47, %f48, %f46;
	ld.global.f32 	%f50, [%rd20+12];
	add.s64 	%rd26, %rd25, %rd23;
	ld.global.f32 	%f51, [%rd26];
	fma.rn.f32 	%f67, %f50, %f51, %f49;
	add.s32 	%r39, %r39, 4;
$L__BB0_8:
	setp.eq.s32 	%p11, %r15, 0;
	@%p11 bra 	$L__BB0_13;
	setp.eq.s32 	%p12, %r15, 1;
	@%p12 bra 	$L__BB0_11;
	add.s32 	%r29, %r39, %r3;
	mul.wide.s32 	%rd27, %r29, 4;
	add.s64 	%rd28, %rd2, %rd27;
	ld.global.f32 	%f53, [%rd28];
	mad.lo.s32 	%r30, %r39, %r21, %r1;
	mul.wide.s32 	%rd29, %r30, 4;
	add.s64 	%rd30, %rd1, %rd29;
	ld.global.f32 	%f54, [%rd30];
	fma.rn.f32 	%f55, %f53, %f54, %f67;
	ld.global.f32 	%f56, [%rd28+4];
	mul.wide.s32 	%rd31, %r21, 4;
	add.s64 	%rd32, %rd30, %rd31;
	ld.global.f32 	%f57, [%rd32];
	fma.rn.f32 	%f67, %f56, %f57, %f55;
	add.s32 	%r39, %r39, 2;
$L__BB0_11:
	and.b32  	%r31, %r20, 1;
	setp.eq.b32 	%p13, %r31, 1;
	not.pred 	%p14, %p13;
	@%p14 bra 	$L__BB0_13;
	add.s32 	%r32, %r39, %r3;
	mul.wide.s32 	%rd33, %r32, 4;
	add.s64 	%rd34, %rd2, %rd33;
	ld.global.f32 	%f58, [%rd34];
	mad.lo.s32 	%r33, %r39, %r21, %r1;
	mul.wide.s32 	%rd35, %r33, 4;
	add.s64 	%rd36, %rd1, %rd35;
	ld.global.f32 	%f59, [%rd36];
	fma.rn.f32 	%f67, %f58, %f59, %f67;
$L__BB0_13:
	mad.lo.s32 	%r34, %r2, %r21, %r1;
	cvta.to.global.u64 	%rd37, %rd4;
	mul.wide.s32 	%rd38, %r34, 4;
	add.s64 	%rd39, %rd37, %rd38;
	st.global.f32 	[%rd39], %f67;
$L__BB0_14:
	ret;

}


// ===== COMPILED SASS (sm_100) =====

	.target	sm_100

	.elftype	@"ET_EXEC"


//--------------------- .note.nv.tkinfo           --------------------------
	.section	.note.nv.tkinfo,"",@"SHT_NOTE"
	.sectionflags	@"SHF_NOTE_NV_TKINFO"
	.tkinfo
        /*0018*/ 	.word	0x00000002
        /*0030*/ 	.string	""
        /*0030*/ 	.string	"ptxas"
        /*0030*/ 	.string	"Cuda compilation tools, release 13.0, V13.0.88"
        /*0030*/ 	.string	"Build cuda_13.0.r13.0/compiler.36424714_0"
        /*0030*/ 	.string	"-arch sm_100 -m 64 "



//--------------------- .note.nv.cuinfo           --------------------------
	.section	.note.nv.cuinfo,"",@"SHT_NOTE"
	.sectionflags	@"SHF_NOTE_NV_CUINFO"
        /*0018*/ 	.short	0x0002
        /*001a*/ 	.short	0x0064
        /*001c*/ 	.short	0x0082
	.zero		2


//--------------------- .nv.info                  --------------------------
	.section	.nv.info,"",@"SHT_CUDA_INFO"
	.align	4


	//----- nvinfo : EIATTR_REGCOUNT
	.align		4
        /*0000*/ 	.byte	0x04, 0x2f
        /*0002*/ 	.short	(.L_1 - .L_0)
	.align		4
.L_0:
        /*0004*/ 	.word	index@(_Z6matMulPfS_S_iiii)
        /*0008*/ 	.word	0x00000020


	//----- nvinfo : EIATTR_FRAME_SIZE
	.align		4
.L_1:
        /*000c*/ 	.byte	0x04, 0x11
        /*000e*/ 	.short	(.L_3 - .L_2)
	.align		4
.L_2:
        /*0010*/ 	.word	index@(_Z6matMulPfS_S_iiii)
        /*0014*/ 	.word	0x00000000


	//----- nvinfo : EIATTR_MIN_STACK_SIZE
	.align		4
.L_3:
        /*0018*/ 	.byte	0x04, 0x12
        /*001a*/ 	.short	(.L_5 - .L_4)
	.align		4
.L_4:
        /*001c*/ 	.word	index@(_Z6matMulPfS_S_iiii)
        /*0020*/ 	.word	0x00000000
.L_5:


//--------------------- .nv.compat                --------------------------
	.section	.nv.compat,"",@"SHT_CUDA_COMPAT_INFO"
	.align	4
        /*0000*/ 	.byte	0x02, 0x09, 0x00, 0x00, 0x02, 0x02, 0x01, 0x00, 0x02, 0x05, 0x05, 0x00, 0x03, 0x07, 0x01, 0x01
        /*0010*/ 	.byte	0x02, 0x03, 0x00, 0x00, 0x02, 0x06, 0x01, 0x00, 0x04, 0x0b, 0x08, 0x00, 0x09, 0x00, 0x00, 0x00
        /*0020*/ 	.byte	0x00, 0x00, 0x00, 0x00


//--------------------- .nv.info._Z6matMulPfS_S_iiii --------------------------
	.section	.nv.info._Z6matMulPfS_S_iiii,"",@"SHT_CUDA_INFO"
	.sectionflags	@""
	.align	4


	//----- nvinfo : EIATTR_CUDA_API_VERSION
	.align		4
        /*0000*/ 	.byte	0x04, 0x37
        /*0002*/ 	.short	(.L_7 - .L_6)
.L_6:
        /*0004*/ 	.word	0x00000082


	//----- nvinfo : EIATTR_KPARAM_INFO
	.align		4
.L_7:
        /*0008*/ 	.byte	0x04, 0x17
        /*000a*/ 	.short	(.L_9 - .L_8)
.L_8:
        /*000c*/ 	.word	0x00000000
        /*0010*/ 	.short	0x0006
        /*0012*/ 	.short	0x0024
        /*0014*/ 	.byte	0x00, 0xf0, 0x11, 0x00


	//----- nvinfo : EIATTR_KPARAM_INFO
	.align		4
.L_9:
        /*0018*/ 	.byte	0x04, 0x17
        /*001a*/ 	.short	(.L_11 - .L_10)
.L_10:
        /*001c*/ 	.word	0x00000000
        /*0020*/ 	.short	0x0005
        /*0022*/ 	.short	0x0020
        /*0024*/ 	.byte	0x00, 0xf0, 0x11, 0x00


	//----- nvinfo : EIATTR_KPARAM_INFO
	.align		4
.L_11:
        /*0028*/ 	.byte	0x04, 0x17
        /*002a*/ 	.short	(.L_13 - .L_12)
.L_12:
        /*002c*/ 	.word	0x00000000
        /*0030*/ 	.short	0x0004
        /*0032*/ 	.short	0x001c
        /*0034*/ 	.byte	0x00, 0xf0, 0x11, 0x00


	//----- nvinfo : EIATTR_KPARAM_INFO
	.align		4
.L_13:
        /*0038*/ 	.byte	0x04, 0x17
        /*003a*/ 	.short	(.L_15 - .L_14)
.L_14:
        /*003c*/ 	.word	0x00000000
        /*0040*/ 	.short	0x0003
        /*0042*/ 	.short	0x0018
        /*0044*/ 	.byte	0x00, 0xf0, 0x11, 0x00


	//----- nvinfo : EIATTR_KPARAM_INFO
	.align		4
.L_15:
        /*0048*/ 	.byte	0x04, 0x17
        /*004a*/ 	.short	(.L_17 - .L_16)
.L_16:
        /*004c*/ 	.word	0x00000000
        /*0050*/ 	.short	0x0002
        /*0052*/ 	.short	0x0010
        /*0054*/ 	.byte	0x00, 0xf5, 0x21, 0x00


	//----- nvinfo : EIATTR_KPARAM_INFO
	.align		4
.L_17:
        /*0058*/ 	.byte	0x04, 0x17
        /*005a*/ 	.short	(.L_19 - .L_18)
.L_18:
        /*005c*/ 	.word	0x00000000
        /*0060*/ 	.short	0x0001
        /*0062*/ 	.short	0x0008
        /*0064*/ 	.byte	0x00, 0xf5, 0x21, 0x00


	//----- nvinfo : EIATTR_KPARAM_INFO
	.align		4
.L_19:
        /*0068*/ 	.byte	0x04, 0x17
        /*006a*/ 	.short	(.L_21 - .L_20)
.L_20:
        /*006c*/ 	.word	0x00000000
        /*0070*/ 	.short	0x0000
        /*0072*/ 	.short	0x0000
        /*0074*/ 	.byte	0x00, 0xf5, 0x21, 0x00


	//----- nvinfo : EIATTR_SPARSE_MMA_MASK
	.align		4
.L_21:
        /*0078*/ 	.byte	0x03, 0x50
        /*007a*/ 	.short	0x0000


	//----- nvinfo : EIATTR_MAXREG_COUNT
	.align		4
        /*007c*/ 	.byte	0x03, 0x1b
        /*007e*/ 	.short	0x00ff


	//----- nvinfo : EIATTR_MERCURY_ISA_VERSION
	.align		4
        /*0080*/ 	.byte	0x03, 0x5f
        /*0082*/ 	.short	0x0101


	//----- nvinfo : EIATTR_VRC_CTA_INIT_COUNT
	.align		4
        /*0084*/ 	.byte	0x02, 0x4a
	.zero		1
	.zero		1


	//----- nvinfo : EIATTR_EXIT_INSTR_OFFSETS
	.align		4
        /*0088*/ 	.byte	0x04, 0x1c
        /*008a*/ 	.short	(.L_23 - .L_22)


	//   ....[0]....
.L_22:
        /*008c*/ 	.word	0x000000a0


	//   ....[1]....
        /*0090*/ 	.word	0x00000820


	//----- nvinfo : EIATTR_CBANK_PARAM_SIZE
	.align		4
.L_23:
        /*0094*/ 	.byte	0x03, 0x19
        /*0096*/ 	.short	0x0028


	//----- nvinfo : EIATTR_PARAM_CBANK
	.align		4
        /*0098*/ 	.byte	0x04, 0x0a
        /*009a*/ 	.short	(.L_25 - .L_24)
	.align		4
.L_24:
        /*009c*/ 	.word	index@(.nv.constant0._Z6matMulPfS_S_iiii)
        /*00a0*/ 	.short	0x0380
        /*00a2*/ 	.short	0x0028


	//----- nvinfo : EIATTR_SW_WAR
	.align		4
.L_25:
        /*00a4*/ 	.byte	0x04, 0x36
        /*00a6*/ 	.short	(.L_27 - .L_26)
.L_26:
        /*00a8*/ 	.word	0x00000008
.L_27:


//--------------------- .nv.callgraph             --------------------------
	.section	.nv.callgraph,"",@"SHT_CUDA_CALLGRAPH"
	.align	4
	.sectionentsize	8
	.align		4
        /*0000*/ 	.word	0x00000000
	.align		4
        /*0004*/ 	.word	0xffffffff
	.align		4
        /*0008*/ 	.word	0x00000000
	.align		4
        /*000c*/ 	.word	0xfffffffe
	.align		4
        /*0010*/ 	.word	0x00000000
	.align		4
        /*0014*/ 	.word	0xfffffffd
	.align		4
        /*0018*/ 	.word	0x00000000
	.align		4
        /*001c*/ 	.word	0xfffffffc


//--------------------- .text._Z6matMulPfS_S_iiii --------------------------
	.section	.text._Z6matMulPfS_S_iiii,"ax",@progbits
	.align	128
        .global         _Z6matMulPfS_S_iiii
        .type           _Z6matMulPfS_S_iiii,@function
        .size           _Z6matMulPfS_S_iiii,(.L_x_5 - _Z6matMulPfS_S_iiii)
        .other          _Z6matMulPfS_S_iiii,@"STO_CUDA_ENTRY STV_DEFAULT"
_Z6matMulPfS_S_iiii:
.text._Z6matMulPfS_S_iiii:
[----:B------:R-:W-:Y:S01]  /*0000*/  LDC R1, c[0x0][0x37c] ;  /* 0x0000df00ff017b82 */ /* 0x000fe20000000800 */
[----:B------:R-:W0:Y:S07]  /*0010*/  S2R R0, SR_TID.X ;  /* 0x0000000000007919 */ /* 0x000e2e0000002100 */
[----:B------:R-:W0:Y:S01]  /*0020*/  LDC R15, c[0x0][0x3a4] ;  /* 0x0000e900ff0f7b82 */ /* 0x000e220000000800 */
[----:B------:R-:W1:Y:S07]  /*0030*/  S2R R14, SR_TID.Y ;  /* 0x00000000000e7919 */ /* 0x000e6e0000002200 */
[----:B------:R-:W2:Y:S08]  /*0040*/  S2UR UR4, SR_CTAID.X ;  /* 0x00000000000479c3 */ /* 0x000eb00000002500 */
[----:B------:R-:W2:Y:S01]  /*0050*/  LDC.64 R2, c[0x0][0x398] ;  /* 0x0000e600ff027b82 */ /* 0x000ea20000000a00 */
[----:B0-----:R-:W-:-:S04]  /*0060*/  ISETP.GE.AND P0, PT, R0, R15, PT ;  /* 0x0000000f0000720c */ /* 0x001fc80003f06270 */
[----:B--2---:R-:W-:-:S04]  /*0070*/  ISETP.LE.OR P0, PT, R2, UR4, P0 ;  /* 0x0000000402007c0c */ /* 0x004fc80008703670 */
[----:B-1----:R-:W-:Y:S01]  /*0080*/  ISETP.GE.OR P0, PT, R14, R3, P0 ;  /* 0x000000030e00720c */ /* 0x002fe20000706670 */
[----:B------:R-:W-:-:S12]  /*0090*/  IMAD R14, R3, UR4, R14 ;  /* 0x00000004030e7c24 */ /* 0x000fd8000f8e020e */
[----:B------:R-:W-:Y:S05]  /*00a0*/  @P0 EXIT ;  /* 0x000000000000094d */ /* 0x000fea0003800000 */
[----:B------:R-:W0:Y:S01]  /*00b0*/  LDC R17, c[0x0][0x3a0] ;  /* 0x0000e800ff117b82 */ /* 0x000e220000000800 */
[----:B------:R-:W1:Y:S01]  /*00c0*/  LDCU.64 UR6, c[0x0][0x358] ;  /* 0x00006b00ff0677ac */ /* 0x000e620008000a00 */
[----:B------:R-:W-:Y:S01]  /*00d0*/  HFMA2 R26, -RZ, RZ, 0, 0 ;  /* 0x00000000ff1a7431 */ /* 0x000fe200000001ff */
[----:B0-----:R-:W-:-:S13]  /*00e0*/  ISETP.GE.AND P0, PT, R17, 0x1, PT ;  /* 0x000000011100780c */ /* 0x001fda0003f06270 */
[----:B-1----:R-:W-:Y:S05]  /*00f0*/  @!P0 BRA `(.L_x_0) ;  /* 0x0000000400b88947 */ /* 0x002fea0003800000 */
[C---:B------:R-:W-:Y:S01]  /*0100*/  ISETP.GE.U32.AND P1, PT, R17.reuse, 0x8, PT ;  /* 0x000000081100780c */ /* 0x040fe20003f26070 */
[----:B------:R-:W-:Y:S01]  /*0110*/  IMAD R18, R14, R17, RZ ;  /* 0x000000110e127224 */ /* 0x000fe200078e02ff */
[----:B------:R-:W-:Y:S02]  /*0120*/  LOP3.LUT R25, R17, 0x7, RZ, 0xc0, !PT ;  /* 0x0000000711197812 */ /* 0x000fe400078ec0ff */
[----:B------:R-:W-:Y:S02]  /*0130*/  MOV R26, RZ ;  /* 0x000000ff001a7202 */ /* 0x000fe40000000f00 */
[----:B------:R-:W-:Y:S02]  /*0140*/  ISETP.NE.AND P0, PT, R25, RZ, PT ;  /* 0x000000ff1900720c */ /* 0x000fe40003f05270 */
[----:B------:R-:W-:-:S05]  /*0150*/  MOV R19, RZ ;  /* 0x000000ff00137202 */ /* 0x000fca0000000f00 */
[----:B------:R-:W-:Y:S06]  /*0160*/  @!P1 BRA `(.L_x_1) ;  /* 0x0000000000c49947 */ /* 0x000fec0003800000 */
[----:B------:R-:W0:Y:S01]  /*0170*/  LDCU.64 UR4, c[0x0][0x380] ;  /* 0x00007000ff0477ac */ /* 0x000e220008000a00 */
[----:B------:R-:W-:Y:S02]  /*0180*/  LOP3.LUT R19, R17, 0x7ffffff8, RZ, 0xc0, !PT ;  /* 0x7ffffff811137812 */ /* 0x000fe400078ec0ff */
[----:B------:R-:W-:Y:S02]  /*0190*/  MOV R26, RZ ;  /* 0x000000ff001a7202 */ /* 0x000fe40000000f00 */
[----:B------:R-:W-:Y:S02]  /*01a0*/  MOV R16, R18 ;  /* 0x0000001200107202 */ /* 0x000fe40000000f00 */
[----:B------:R-:W-:Y:S02]  /*01b0*/  MOV R22, R0 ;  /* 0x0000000000167202 */ /* 0x000fe40000000f00 */
[----:B------:R-:W-:Y:S01]  /*01c0*/  IADD3 R20, PT, PT, -R19, RZ, RZ ;  /* 0x000000ff13147210 */ /* 0x000fe20007ffe1ff */
[----:B0-----:R-:W-:-:S04]  /*01d0*/  UIADD3 UR4, UP0, UPT, UR4, 0x10, URZ ;  /* 0x0000001004047890 */ /* 0x001fc8000ff1e0ff */
[----:B------:R-:W-:-:S12]  /*01e0*/  UIADD3.X UR5, UPT, UPT, URZ, UR5, URZ, UP0, !UPT ;  /* 0x00000005ff057290 */ /* 0x000fd800087fe4ff */
.L_x_2:
[----:B------:R-:W0:Y:S01]  /*01f0*/  LDC.64 R12, c[0x0][0x388] ;  /* 0x0000e200ff0c7b82 */ /* 0x000e220000000a00 */
[----:B------:R-:W-:Y:S02]  /*0200*/  MOV R2, UR4 ;  /* 0x0000000400027c02 */ /* 0x000fe40008000f00 */
[----:B------:R-:W-:-:S03]  /*0210*/  MOV R3, UR5 ;  /* 0x0000000500037c02 */ /* 0x000fc60008000f00 */
[----:B------:R-:W-:-:S05]  /*0220*/  IMAD.WIDE R2, R16, 0x4, R2 ;  /* 0x0000000410027825 */ /* 0x000fca00078e0202 */
[----:B------:R-:W2:Y:S04]  /*0230*/  LDG.E R21, desc[UR6][R2.64+-0x10] ;  /* 0xfffff00602157981 */ /* 0x000ea8000c1e1900 */
[----:B------:R-:W3:Y:S04]  /*0240*/  LDG.E R23, desc[UR6][R2.64+-0xc] ;  /* 0xfffff40602177981 */ /* 0x000ee8000c1e1900 */
[----:B------:R-:W4:Y:S01]  /*0250*/  LDG.E R29, desc[UR6][R2.64+-0x8] ;  /* 0xfffff806021d7981 */ /* 0x000f22000c1e1900 */
[----:B0-----:R-:W-:-:S05]  /*0260*/  IMAD.WIDE R12, R22, 0x4, R12 ;  /* 0x00000004160c7825 */ /* 0x001fca00078e020c */
[----:B------:R0:W2:Y:S01]  /*0270*/  LDG.E R24, desc[UR6][R12.64] ;  /* 0x000000060c187981 */ /* 0x0000a2000c1e1900 */
[----:B------:R-:W-:-:S04]  /*0280*/  IMAD.WIDE R10, R15, 0x4, R12 ;  /* 0x000000040f0a7825 */ /* 0x000fc800078e020c */
[C---:B------:R-:W-:Y:S02]  /*0290*/  IMAD.WIDE R4, R15.reuse, 0x4, R10 ;  /* 0x000000040f047825 */ /* 0x040fe400078e020a */
[----:B------:R-:W3:Y:S02]  /*02a0*/  LDG.E R10, desc[UR6][R10.64] ;  /* 0x000000060a0a7981 */ /* 0x000ee4000c1e1900 */
[C---:B------:R-:W-:Y:S02]  /*02b0*/  IMAD.WIDE R6, R15.reuse, 0x4, R4 ;  /* 0x000000040f067825 */ /* 0x040fe400078e0204 */
[----:B------:R1:W4:Y:S02]  /*02c0*/  LDG.E R28, desc[UR6][R4.64] ;  /* 0x00000006041c7981 */ /* 0x000324000c1e1900 */
[C---:B------:R-:W-:Y:S02]  /*02d0*/  IMAD.WIDE R8, R15.reuse, 0x4, R6 ;  /* 0x000000040f087825 */ /* 0x040fe400078e0206 */
[----:B------:R-:W5:Y:S02]  /*02e0*/  LDG.E R6, desc[UR6][R6.64] ;  /* 0x0000000606067981 */ /* 0x000f64000c1e1900 */
[----:B0-----:R-:W-:-:S05]  /*02f0*/  IMAD.WIDE R12, R15, 0x4, R8 ;  /* 0x000000040f0c7825 */ /* 0x001fca00078e0208 */
[----:B------:R-:W5:Y:S04]  /*0300*/  LDG.E R11, desc[UR6][R12.64] ;  /* 0x000000060c0b7981 */ /* 0x000f68000c1e1900 */
[----:B------:R-:W5:Y:S04]  /*0310*/  LDG.E R7, desc[UR6][R8.64] ;  /* 0x0000000608077981 */ /* 0x000f68000c1e1900 */
[----:B------:R-:W5:Y:S04]  /*0320*/  LDG.E R9, desc[UR6][R2.64+-0x4] ;  /* 0xfffffc0602097981 */ /* 0x000f68000c1e1900 */
[----:B------:R-:W5:Y:S01]  /*0330*/  LDG.E R8, desc[UR6][R2.64+0x8] ;  /* 0x0000080602087981 */ /* 0x000f62000c1e1900 */
[----:B--2---:R-:W-:Y:S01]  /*0340*/  FFMA R24, R21, R24, R26 ;  /* 0x0000001815187223 */ /* 0x004fe2000000001a */
[----:B------:R-:W-:-:S02]  /*0350*/  IMAD.WIDE R26, R15, 0x4, R12 ;  /* 0x000000040f1a7825 */ /* 0x000fc400078e020c */
[----:B------:R-:W2:Y:S04]  /*0360*/  LDG.E R21, desc[UR6][R2.64] ;  /* 0x0000000602157981 */ /* 0x000ea8000c1e1900 */
[----:B------:R-:W2:Y:S01]  /*0370*/  LDG.E R12, desc[UR6][R2.64+0x4] ;  /* 0x00000406020c7981 */ /* 0x000ea2000c1e1900 */
[----:B-1----:R-:W-:-:S03]  /*0380*/  IMAD.WIDE R4, R15, 0x4, R26 ;  /* 0x000000040f047825 */ /* 0x002fc600078e021a */
[----:B------:R-:W2:Y:S04]  /*0390*/  LDG.E R13, desc[UR6][R2.64+0xc] ;  /* 0x00000c06020d7981 */ /* 0x000ea8000c1e1900 */
[----:B------:R-:W2:Y:S04]  /*03a0*/  LDG.E R4, desc[UR6][R4.64] ;  /* 0x0000000604047981 */ /* 0x000ea8000c1e1900 */
[----:B------:R-:W2:Y:S01]  /*03b0*/  LDG.E R3, desc[UR6][R26.64] ;  /* 0x000000061a037981 */ /* 0x000ea2000c1e1900 */
[----:B---3--:R-:W-:Y:S01]  /*03c0*/  FFMA R10, R23, R10, R24 ;  /* 0x0000000a170a7223 */ /* 0x008fe20000000018 */
[----:B------:R-:W-:-:S03]  /*03d0*/  IADD3 R20, PT, PT, R20, 0x8, RZ ;  /* 0x0000000814147810 */ /* 0x000fc60007ffe0ff */
[----:B----4-:R-:W-:Y:S01]  /*03e0*/  FFMA R10, R29, R28, R10 ;  /* 0x0000001c1d0a7223 */ /* 0x010fe2000000000a */
[----:B------:R-:W-:Y:S02]  /*03f0*/  ISETP.NE.AND P1, PT, R20, RZ, PT ;  /* 0x000000ff1400720c */ /* 0x000fe40003f25270 */
[----:B------:R-:W-:Y:S01]  /*0400*/  LEA R22, R15, R22, 0x3 ;  /* 0x000000160f167211 */ /* 0x000fe200078e18ff */
[----:B-----5:R-:W-:Y:S01]  /*0410*/  FFMA R6, R9, R6, R10 ;  /* 0x0000000609067223 */ /* 0x020fe2000000000a */
[----:B------:R-:W-:-:S03]  /*0420*/  IADD3 R16, PT, PT, R16, 0x8, RZ ;  /* 0x0000000810107810 */ /* 0x000fc60007ffe0ff */
[----:B--2---:R-:W-:-:S04]  /*0430*/  FFMA R7, R21, R7, R6 ;  /* 0x0000000715077223 */ /* 0x004fc80000000006 */
[----:B------:R-:W-:-:S04]  /*0440*/  FFMA R7, R12, R11, R7 ;  /* 0x0000000b0c077223 */ /* 0x000fc80000000007 */
[----:B------:R-:W-:-:S04]  /*0450*/  FFMA R8, R8, R3, R7 ;  /* 0x0000000308087223 */ /* 0x000fc80000000007 */
[----:B------:R-:W-:Y:S01]  /*0460*/  FFMA R26, R13, R4, R8 ;  /* 0x000000040d1a7223 */ /* 0x000fe20000000008 */
[----:B------:R-:W-:Y:S06]  /*0470*/  @P1 BRA `(.L_x_2) ;  /* 0xfffffffc005c1947 */ /* 0x000fec000383ffff */
.L_x_1:
[----:B------:R-:W-:Y:S05]  /*0480*/  @!P0 BRA `(.L_x_0) ;  /* 0x0000000000d48947 */ /* 0x000fea0003800000 */
[----:B------:R-:W-:Y:S02]  /*0490*/  ISETP.GE.U32.AND P0, PT, R25, 0x4, PT ;  /* 0x000000041900780c */ /* 0x000fe40003f06070 */
[----:B------:R-:W-:-:S04]  /*04a0*/  LOP3.LUT R12, R17, 0x3, RZ, 0xc0, !PT ;  /* 0x00000003110c7812 */ /* 0x000fc800078ec0ff */
[----:B------:R-:W-:-:S07]  /*04b0*/  ISETP.NE.AND P1, PT, R12, RZ, PT ;  /* 0x000000ff0c00720c */ /* 0x000fce0003f25270 */
[----:B------:R-:W-:Y:S06]  /*04c0*/  @!P0 BRA `(.L_x_3) ;  /* 0x0000000000588947 */ /* 0x000fec0003800000 */
[----:B------:R-:W0:Y:S01]  /*04d0*/  LDC.64 R8, c[0x0][0x388] ;  /* 0x0000e200ff087b82 */ /* 0x000e220000000a00 */
[----:B------:R-:W-:Y:S01]  /*04e0*/  IMAD R7, R19, R15, R0 ;  /* 0x0000000f13077224 */ /* 0x000fe200078e0200 */
[----:B------:R-:W-:-:S06]  /*04f0*/  IADD3 R5, PT, PT, R18, R19, RZ ;  /* 0x0000001312057210 */ /* 0x000fcc0007ffe0ff */
[----:B------:R-:W1:Y:S01]  /*0500*/  LDC.64 R2, c[0x0][0x380] ;  /* 0x0000e000ff027b82 */ /* 0x000e620000000a00 */
[----:B0-----:R-:W-:-:S04]  /*0510*/  IMAD.WIDE R8, R7, 0x4, R8 ;  /* 0x0000000407087825 */ /* 0x001fc800078e0208 */
[----:B------:R-:W-:Y:S02]  /*0520*/  IMAD.WIDE R10, R15, 0x4, R8 ;  /* 0x000000040f0a7825 */ /* 0x000fe400078e0208 */
[----:B------:R-:W2:Y:S02]  /*0530*/  LDG.E R8, desc[UR6][R8.64] ;  /* 0x0000000608087981 */ /* 0x000ea4000c1e1900 */
[----:B-1----:R-:W-:-:S04]  /*0540*/  IMAD.WIDE R2, R5, 0x4, R2 ;  /* 0x0000000405027825 */ /* 0x002fc800078e0202 */
[C---:B------:R-:W-:Y:S01]  /*0550*/  IMAD.WIDE R4, R15.reuse, 0x4, R10 ;  /* 0x000000040f047825 */ /* 0x040fe200078e020a */
[----:B------:R-:W2:Y:S04]  /*0560*/  LDG.E R13, desc[UR6][R2.64] ;  /* 0x00000006020d7981 */ /* 0x000ea8000c1e1900 */
[----:B------:R-:W3:Y:S01]  /*0570*/  LDG.E R10, desc[UR6][R10.64] ;  /* 0x000000060a0a7981 */ /* 0x000ee2000c1e1900 */
[----:B------:R-:W-:-:S03]  /*0580*/  IMAD.WIDE R6, R15, 0x4, R4 ;  /* 0x000000040f067825 */ /* 0x000fc600078e0204 */
[----:B------:R-:W3:Y:S04]  /*0590*/  LDG.E R16, desc[UR6][R2.64+0x4] ;  /* 0x0000040602107981 */ /* 0x000ee8000c1e1900 */
[----:B------:R-:W4:Y:S04]  /*05a0*/  LDG.E R21, desc[UR6][R4.64] ;  /* 0x0000000604157981 */ /* 0x000f28000c1e1900 */
[----:B------:R-:W4:Y:S04]  /*05b0*/  LDG.E R20, desc[UR6][R2.64+0x8] ;  /* 0x0000080602147981 */ /* 0x000f28000c1e1900 */
[----:B------:R-:W5:Y:S04]  /*05c0*/  LDG.E R22, desc[UR6][R2.64+0xc] ;  /* 0x00000c0602167981 */ /* 0x000f68000c1e1900 */
[----:B------:R-:W5:Y:S01]  /*05d0*/  LDG.E R6, desc[UR6][R6.64] ;  /* 0x0000000606067981 */ /* 0x000f62000c1e1900 */
[----:B------:R-:W-:Y:S01]  /*05e0*/  IADD3 R19, PT, PT, R19, 0x4, RZ ;  /* 0x0000000413137810 */ /* 0x000fe20007ffe0ff */
[----:B--2---:R-:W-:-:S04]  /*05f0*/  FFMA R13, R13, R8, R26 ;  /* 0x000000080d0d7223 */ /* 0x004fc8000000001a */
[----:B---3--:R-:W-:-:S04]  /*0600*/  FFMA R13, R16, R10, R13 ;  /* 0x0000000a100d7223 */ /* 0x008fc8000000000d */
[----:B----4-:R-:W-:-:S04]  /*0610*/  FFMA R13, R20, R21, R13 ;  /* 0x00000015140d7223 */ /* 0x010fc8000000000d */
[----:B-----5:R-:W-:-:S07]  /*0620*/  FFMA R26, R22, R6, R13 ;  /* 0x00000006161a7223 */ /* 0x020fce000000000d */
.L_x_3:
[----:B------:R-:W-:Y:S05]  /*0630*/  @!P1 BRA `(.L_x_0) ;  /* 0x0000000000689947 */ /* 0x000fea0003800000 */
[----:B------:R-:W0:Y:S01]  /*0640*/  LDC.64 R8, c[0x0][0x388] ;  /* 0x0000e200ff087b82 */ /* 0x000e220000000a00 */
[----:B------:R-:W-:Y:S02]  /*0650*/  ISETP.NE.AND P0, PT, R12, 0x1, PT ;  /* 0x000000010c00780c */ /* 0x000fe40003f05270 */
[----:B------:R-:W-:-:S04]  /*0660*/  LOP3.LUT R17, R17, 0x1, RZ, 0xc0, !PT ;  /* 0x0000000111117812 */ /* 0x000fc800078ec0ff */
[----:B------:R-:W-:Y:S01]  /*0670*/  ISETP.NE.U32.AND P1, PT, R17, 0x1, PT ;  /* 0x000000011100780c */ /* 0x000fe20003f25070 */
[----:B------:R-:W1:Y:S06]  /*0680*/  LDC.64 R6, c[0x0][0x380] ;  /* 0x0000e000ff067b82 */ /* 0x000e6c0000000a00 */
[C---:B------:R-:W-:Y:S01]  /*0690*/  @P0 IMAD R13, R19.reuse, R15, R0 ;  /* 0x0000000f130d0224 */ /* 0x040fe200078e0200 */
[----:B------:R-:W-:Y:S01]  /*06a0*/  @P0 IADD3 R11, PT, PT, R18, R19, RZ ;  /* 0x00000013120b0210 */ /* 0x000fe20007ffe0ff */
[----:B------:R-:W2:Y:S01]  /*06b0*/  LDC.64 R4, c[0x0][0x380] ;  /* 0x0000e000ff047b82 */ /* 0x000ea20000000a00 */
[----:B------:R-:W-:-:S07]  /*06c0*/  @P0 IADD3 R19, PT, PT, R19, 0x2, RZ ;  /* 0x0000000213130810 */ /* 0x000fce0007ffe0ff */
[----:B------:R-:W3:Y:S01]  /*06d0*/  LDC.64 R2, c[0x0][0x388] ;  /* 0x0000e200ff027b82 */ /* 0x000ee20000000a00 */
[----:B0-----:R-:W-:Y:S01]  /*06e0*/  @P0 IMAD.WIDE R8, R13, 0x4, R8 ;  /* 0x000000040d080825 */ /* 0x001fe200078e0208 */
[----:B------:R-:W-:-:S03]  /*06f0*/  @!P1 IADD3 R13, PT, PT, R18, R19, RZ ;  /* 0x00000013120d9210 */ /* 0x000fc60007ffe0ff */
[----:B------:R-:W-:Y:S01]  /*0700*/  @!P1 IMAD R19, R19, R15, R0 ;  /* 0x0000000f13139224 */ /* 0x000fe200078e0200 */
[----:B------:R-:W4:Y:S01]  /*0710*/  @P0 LDG.E R12, desc[UR6][R8.64] ;  /* 0x00000006080c0981 */ /* 0x000f22000c1e1900 */
[----:B-1----:R-:W-:-:S04]  /*0720*/  @P0 IMAD.WIDE R6, R11, 0x4, R6 ;  /* 0x000000040b060825 */ /* 0x002fc800078e0206 */
[----:B------:R-:W-:Y:S01]  /*0730*/  @P0 IMAD.WIDE R10, R15, 0x4, R8 ;  /* 0x000000040f0a0825 */ /* 0x000fe200078e0208 */
[----:B------:R-:W4:Y:S03]  /*0740*/  @P0 LDG.E R17, desc[UR6][R6.64] ;  /* 0x0000000606110981 */ /* 0x000f26000c1e1900 */
[----:B--2---:R-:W-:Y:S01]  /*0750*/  @!P1 IMAD.WIDE R4, R13, 0x4, R4 ;  /* 0x000000040d049825 */ /* 0x004fe200078e0204 */
[----:B------:R-:W2:Y:S04]  /*0760*/  @P0 LDG.E R21, desc[UR6][R6.64+0x4] ;  /* 0x0000040606150981 */ /* 0x000ea8000c1e1900 */
[----:B------:R-:W2:Y:S01]  /*0770*/  @P0 LDG.E R10, desc[UR6][R10.64] ;  /* 0x000000060a0a0981 */ /* 0x000ea2000c1e1900 */
[----:B---3--:R-:W-:-:S03]  /*0780*/  @!P1 IMAD.WIDE R2, R19, 0x4, R2 ;  /* 0x0000000413029825 */ /* 0x008fc600078e0202 */
[----:B------:R-:W3:Y:S04]  /*0790*/  @!P1 LDG.E R5, desc[UR6][R4.64] ;  /* 0x0000000604059981 */ /* 0x000ee8000c1e1900 */
[----:B------:R-:W3:Y:S01]  /*07a0*/  @!P1 LDG.E R2, desc[UR6][R2.64] ;  /* 0x0000000602029981 */ /* 0x000ee2000c1e1900 */
[----:B----4-:R-:W-:-:S04]  /*07b0*/  @P0 FFMA R12, R17, R12, R26 ;  /* 0x0000000c110c0223 */ /* 0x010fc8000000001a */
[----:B--2---:R-:W-:-:S04]  /*07c0*/  @P0 FFMA R26, R21, R10, R12 ;  /* 0x0000000a151a0223 */ /* 0x004fc8000000000c */
[----:B---3--:R-:W-:-:S07]  /*07d0*/  @!P1 FFMA R26, R5, R2, R26 ;  /* 0x00000002051a9223 */ /* 0x008fce000000001a */
.L_x_0:
[----:B------:R-:W0:Y:S01]  /*07e0*/  LDC.64 R2, c[0x0][0x390] ;  /* 0x0000e400ff027b82 */ /* 0x000e220000000a00 */
[----:B------:R-:W-:-:S04]  /*07f0*/  IMAD R15, R14, R15, R0 ;  /* 0x0000000f0e0f7224 */ /* 0x000fc800078e0200 */
[----:B0-----:R-:W-:-:S05]  /*0800*/  IMAD.WIDE R2, R15, 0x4, R2 ;  /* 0x000000040f027825 */ /* 0x001fca00078e0202 */
[----:B------:R-:W-:Y:S01]  /*0810*/  STG.E desc[UR6][R2.64], R26 ;  /* 0x0000001a02007986 */ /* 0x000fe2000c101906 */
[----:B------:R-:W-:Y:S05]  /*0820*/  EXIT ;  /* 0x000000000000794d */ /* 0x000fea0003800000 */
.L_x_4:
[----:B------:R-:W-:-:S00]  /*0830*/  BRA `(.L_x_4) ;  /* 0xfffffffc00fc7947 */ /* 0x000fc0000383ffff */
[----:B------:R-:W-:-:S00]  /*0840*/  NOP ;  /* 0x0000000000007918 */ /* 0x000fc00000000000 */
        /* <DEDUP_REMOVED lines=11> */
.L_x_5:


//--------------------- .nv.shared.reserved.0     --------------------------
	.section	.nv.shared.reserved.0,"aw",@nobits
	.weak		__nv_reservedSMEM_offset_0_alias
	.size		__nv_reservedSMEM_offset_0_alias, 0, 64
	.other		__nv_reservedSMEM_offset_0_alias,@"STO_CUDA_RESERVED_SHARED STV_DEFAULT"
__nv_reservedSMEM_offset_0_alias:
	.zero		0
	.zero		64


//--------------------- .nv.constant0._Z6matMulPfS_S_iiii --------------------------
	.section	.nv.constant0._Z6matMulPfS_S_iiii,"a",@progbits
	.sectionflags	@""
	.align	4
.nv.constant0._Z6matMulPfS_S_iiii:
	.zero		936


//--------------------- SYMBOLS --------------------------

	.type		.nv.reservedSmem.offset0,@object
	.size		.nv.reservedSmem.offset0,0x4
